//
// Generated by NVIDIA NVVM Compiler
//
// Compiler Build ID: CL-36424714
// Cuda compilation tools, release 13.0, V13.0.88
// Based on NVVM 20.0.0
//

.version 9.0
.target sm_100
.address_size 64

	// .globl	_Z10matrixInitPffii
// _ZZ11matrixMultiPfS_S_E3Mds has been demoted
// _ZZ11matrixMultiPfS_S_E3Nds has been demoted

.visible .entry _Z10matrixInitPffii(
	.param .u64 .ptr .align 1 _Z10matrixInitPffii_param_0,
	.param .f32 _Z10matrixInitPffii_param_1,
	.param .u32 _Z10matrixInitPffii_param_2,
	.param .u32 _Z10matrixInitPffii_param_3
)
{
	.reg .pred 	%p<10>;
	.reg .b32 	%r<46>;
	.reg .b32 	%f<2>;
	.reg .b64 	%rd<17>;

	ld.param.u64 	%rd2, [_Z10matrixInitPffii_param_0];
	ld.param.f32 	%f1, [_Z10matrixInitPffii_param_1];
	ld.param.u32 	%r19, [_Z10matrixInitPffii_param_2];
	ld.param.u32 	%r20, [_Z10matrixInitPffii_param_3];
	cvta.to.global.u64 	%rd1, %rd2;
	mov.u32 	%r21, %ctaid.x;
	mov.u32 	%r1, %ntid.x;
	mov.u32 	%r22, %tid.x;
	mad.lo.s32 	%r43, %r21, %r1, %r22;
	mov.u32 	%r23, %ctaid.y;
	mov.u32 	%r24, %ntid.y;
	mov.u32 	%r25, %tid.y;
	mad.lo.s32 	%r3, %r23, %r24, %r25;
	mov.u32 	%r26, %nctaid.y;
	mul.lo.s32 	%r4, %r24, %r26;
	setp.ge.s32 	%p1, %r43, %r19;
	@%p1 bra 	$L__BB0_10;
	add.s32 	%r5, %r3, %r4;
	max.s32 	%r27, %r20, %r5;
	setp.lt.s32 	%p2, %r5, %r20;
	selp.u32 	%r28, 1, 0, %p2;
	add.s32 	%r29, %r5, %r28;
	sub.s32 	%r30, %r27, %r29;
	div.u32 	%r31, %r30, %r4;
	add.s32 	%r6, %r31, %r28;
	and.b32  	%r7, %r6, 3;
	mul.lo.s32 	%r8, %r3, %r19;
	mul.lo.s32 	%r9, %r5, %r19;
	add.s32 	%r10, %r5, %r4;
	mul.lo.s32 	%r11, %r10, %r19;
	add.s32 	%r12, %r10, %r4;
	mov.u32 	%r32, %nctaid.x;
	mul.lo.s32 	%r13, %r1, %r32;
$L__BB0_2:
	setp.ge.s32 	%p3, %r3, %r20;
	@%p3 bra 	$L__BB0_9;
	setp.eq.s32 	%p4, %r7, 3;
	mov.u32 	%r44, %r3;
	@%p4 bra 	$L__BB0_7;
	setp.eq.s32 	%p5, %r7, 0;
	add.s32 	%r33, %r8, %r43;
	mul.wide.s32 	%rd3, %r33, 4;
	add.s64 	%rd4, %rd1, %rd3;
	st.global.f32 	[%rd4], %f1;
	mov.u32 	%r44, %r5;
	@%p5 bra 	$L__BB0_7;
	setp.eq.s32 	%p6, %r7, 1;
	add.s32 	%r34, %r9, %r43;
	mul.wide.s32 	%rd5, %r34, 4;
	add.s64 	%rd6, %rd1, %rd5;
	st.global.f32 	[%rd6], %f1;
	mov.u32 	%r44, %r10;
	@%p6 bra 	$L__BB0_7;
	add.s32 	%r35, %r11, %r43;
	mul.wide.s32 	%rd7, %r35, 4;
	add.s64 	%rd8, %rd1, %rd7;
	st.global.f32 	[%rd8], %f1;
	mov.u32 	%r44, %r12;
$L__BB0_7:
	setp.lt.u32 	%p7, %r6, 3;
	@%p7 bra 	$L__BB0_9;
$L__BB0_8:
	mad.lo.s32 	%r36, %r44, %r19, %r43;
	mul.wide.s32 	%rd9, %r36, 4;
	add.s64 	%rd10, %rd1, %rd9;
	st.global.f32 	[%rd10], %f1;
	add.s32 	%r37, %r44, %r4;
	mad.lo.s32 	%r38, %r37, %r19, %r43;
	mul.wide.s32 	%rd11, %r38, 4;
	add.s64 	%rd12, %rd1, %rd11;
	st.global.f32 	[%rd12], %f1;
	add.s32 	%r39, %r37, %r4;
	mad.lo.s32 	%r40, %r39, %r19, %r43;
	mul.wide.s32 	%rd13, %r40, 4;
	add.s64 	%rd14, %rd1, %rd13;
	st.global.f32 	[%rd14], %f1;
	add.s32 	%r41, %r39, %r4;
	mad.lo.s32 	%r42, %r41, %r19, %r43;
	mul.wide.s32 	%rd15, %r42, 4;
	add.s64 	%rd16, %rd1, %rd15;
	st.global.f32 	[%rd16], %f1;
	add.s32 	%r44, %r41, %r4;
	setp.lt.s32 	%p8, %r44, %r20;
	@%p8 bra 	$L__BB0_8;
$L__BB0_9:
	add.s32 	%r43, %r43, %r13;
	setp.lt.s32 	%p9, %r43, %r19;
	@%p9 bra 	$L__BB0_2;
$L__BB0_10:
	ret;

}
	// .globl	_Z11matrixMultiPfS_S_
.visible .entry _Z11matrixMultiPfS_S_(
	.param .u64 .ptr .align 1 _Z11matrixMultiPfS_S__param_0,
	.param .u64 .ptr .align 1 _Z11matrixMultiPfS_S__param_1,
	.param .u64 .ptr .align 1 _Z11matrixMultiPfS_S__param_2
)
{
	.reg .pred 	%p<10>;
	.reg .b32 	%r<47>;
	.reg .b32 	%f<30>;
	.reg .b64 	%rd<13>;
	// demoted variable
	.shared .align 4 .b8 _ZZ11matrixMultiPfS_S_E3Mds[256];
	// demoted variable
	.shared .align 4 .b8 _ZZ11matrixMultiPfS_S_E3Nds[256];
	ld.param.u64 	%rd4, [_Z11matrixMultiPfS_S__param_0];
	ld.param.u64 	%rd5, [_Z11matrixMultiPfS_S__param_1];
	ld.param.u64 	%rd3, [_Z11matrixMultiPfS_S__param_2];
	cvta.to.global.u64 	%rd1, %rd4;
	cvta.to.global.u64 	%rd2, %rd5;
	mov.u32 	%r1, %tid.x;
	mov.u32 	%r2, %tid.y;
	mov.u32 	%r25, %ctaid.y;
	shl.b32 	%r26, %r25, 3;
	add.s32 	%r3, %r26, %r2;
	mov.u32 	%r27, %ctaid.x;
	shl.b32 	%r28, %r27, 3;
	add.s32 	%r4, %r28, %r1;
	mov.u32 	%r29, %nctaid.x;
	shl.b32 	%r5, %r29, 3;
	mov.u32 	%r30, %nctaid.y;
	shl.b32 	%r6, %r30, 3;
	shl.b32 	%r31, %r2, 5;
	mov.u32 	%r32, _ZZ11matrixMultiPfS_S_E3Mds;
	add.s32 	%r7, %r32, %r31;
	shl.b32 	%r33, %r1, 2;
	add.s32 	%r8, %r7, %r33;
	mov.u32 	%r34, _ZZ11matrixMultiPfS_S_E3Nds;
	add.s32 	%r10, %r34, %r33;
	add.s32 	%r9, %r10, %r31;
	mad.lo.s32 	%r35, %r25, 4000, %r1;
	mad.lo.s32 	%r36, %r2, 500, %r35;
	mul.lo.s32 	%r11, %r30, 4000;
	sub.s32 	%r12, %r36, %r11;
	mov.f32 	%f29, 0f00000000;
	mov.b32 	%r43, 0;
$L__BB1_1:
	setp.gt.u32 	%p1, %r3, 1999;
	mov.b32 	%r37, 0;
	st.shared.u32 	[%r8], %r37;
	st.shared.u32 	[%r9], %r37;
	shl.b32 	%r14, %r43, 3;
	add.s32 	%r39, %r14, %r1;
	setp.gt.u32 	%p2, %r39, 499;
	or.pred  	%p3, %p1, %p2;
	@%p3 bra 	$L__BB1_5;
	add.s32 	%r44, %r12, %r14;
	mov.u32 	%r45, %r3;
$L__BB1_3:
	add.s32 	%r45, %r45, %r6;
	add.s32 	%r44, %r44, %r11;
	setp.lt.u32 	%p4, %r45, 2000;
	@%p4 bra 	$L__BB1_3;
	mul.wide.u32 	%rd6, %r44, 4;
	add.s64 	%rd7, %rd1, %rd6;
	ld.global.f32 	%f4, [%rd7];
	st.shared.f32 	[%r8], %f4;
$L__BB1_5:
	setp.gt.s32 	%p5, %r4, 1999;
	add.s32 	%r16, %r14, %r2;
	setp.gt.u32 	%p6, %r16, 499;
	or.pred  	%p7, %p5, %p6;
	mov.u32 	%r46, %r4;
	@%p7 bra 	$L__BB1_8;
$L__BB1_6:
	mov.u32 	%r21, %r46;
	add.s32 	%r46, %r21, %r5;
	setp.lt.s32 	%p8, %r46, 2000;
	@%p8 bra 	$L__BB1_6;
	mad.lo.s32 	%r41, %r16, 2000, %r21;
	mul.wide.s32 	%rd8, %r41, 4;
	add.s64 	%rd9, %rd2, %rd8;
	ld.global.f32 	%f5, [%rd9];
	st.shared.f32 	[%r9], %f5;
$L__BB1_8:
	bar.sync 	0;
	ld.shared.f32 	%f6, [%r7];
	ld.shared.f32 	%f7, [%r10];
	fma.rn.f32 	%f8, %f6, %f7, %f29;
	ld.shared.f32 	%f9, [%r7+4];
	ld.shared.f32 	%f10, [%r10+32];
	fma.rn.f32 	%f11, %f9, %f10, %f8;
	ld.shared.f32 	%f12, [%r7+8];
	ld.shared.f32 	%f13, [%r10+64];
	fma.rn.f32 	%f14, %f12, %f13, %f11;
	ld.shared.f32 	%f15, [%r7+12];
	ld.shared.f32 	%f16, [%r10+96];
	fma.rn.f32 	%f17, %f15, %f16, %f14;
	ld.shared.f32 	%f18, [%r7+16];
	ld.shared.f32 	%f19, [%r10+128];
	fma.rn.f32 	%f20, %f18, %f19, %f17;
	ld.shared.f32 	%f21, [%r7+20];
	ld.shared.f32 	%f22, [%r10+160];
	fma.rn.f32 	%f23, %f21, %f22, %f20;
	ld.shared.f32 	%f24, [%r7+24];
	ld.shared.f32 	%f25, [%r10+192];
	fma.rn.f32 	%f26, %f24, %f25, %f23;
	ld.shared.f32 	%f27, [%r7+28];
	ld.shared.f32 	%f28, [%r10+224];
	fma.rn.f32 	%f29, %f27, %f28, %f26;
	bar.sync 	0;
	add.s32 	%r43, %r43, 1;
	setp.ne.s32 	%p9, %r43, 63;
	@%p9 bra 	$L__BB1_1;
	cvta.to.global.u64 	%rd10, %rd3;
	mad.lo.s32 	%r42, %r3, 2000, %r4;
	mul.wide.s32 	%rd11, %r42, 4;
	add.s64 	%rd12, %rd10, %rd11;
	st.global.f32 	[%rd12], %f29;
	ret;

}


// ===== COMPILED SASS (sm_100) =====

	.target	sm_100

	.elftype	@"ET_EXEC"


//--------------------- .note.nv.tkinfo           --------------------------
	.section	.note.nv.tkinfo,"",@"SHT_NOTE"
	.sectionflags	@"SHF_NOTE_NV_TKINFO"
	.tkinfo
        /*0018*/ 	.word	0x00000002
        /*0030*/ 	.string	""
        /*0030*/ 	.string	"ptxas"
        /*0030*/ 	.string	"Cuda compilation tools, release 13.0, V13.0.88"
        /*0030*/ 	.string	"Build cuda_13.0.r13.0/compiler.36424714_0"
        /*0030*/ 	.string	"-arch sm_100 -m 64 "



//--------------------- .note.nv.cuinfo           --------------------------
	.section	.note.nv.cuinfo,"",@"SHT_NOTE"
	.sectionflags	@"SHF_NOTE_NV_CUINFO"
        /*0018*/ 	.short	0x0002
        /*001a*/ 	.short	0x0064
        /*001c*/ 	.short	0x0082
	.zero		2


//--------------------- .nv.info                  --------------------------
	.section	.nv.info,"",@"SHT_CUDA_INFO"
	.align	4


	//----- nvinfo : EIATTR_REGCOUNT
	.align		4
        /*0000*/ 	.byte	0x04, 0x2f
        /*0002*/ 	.short	(.L_1 - .L_0)
	.align		4
.L_0:
        /*0004*/ 	.word	index@(_Z10matrixInitPffii)
        /*0008*/ 	.word	0x0000001b


	//----- nvinfo : EIATTR_FRAME_SIZE
	.align		4
.L_1:
        /*000c*/ 	.byte	0x04, 0x11
        /*000e*/ 	.short	(.L_3 - .L_2)
	.align		4
.L_2:
        /*0010*/ 	.word	index@(_Z10matrixInitPffii)
        /*0014*/ 	.word	0x00000000


	//----- nvinfo : EIATTR_REGCOUNT
	.align		4
.L_3:
        /*0018*/ 	.byte	0x04, 0x2f
        /*001a*/ 	.short	(.L_5 - .L_4)
	.align		4
.L_4:
        /*001c*/ 	.word	index@(_Z11matrixMultiPfS_S_)
        /*0020*/ 	.word	0x0000001f


	//----- nvinfo : EIATTR_FRAME_SIZE
	.align		4
.L_5:
        /*0024*/ 	.byte	0x04, 0x11
        /*0026*/ 	.short	(.L_7 - .L_6)
	.align		4
.L_6:
        /*0028*/ 	.word	index@(_Z11matrixMultiPfS_S_)
        /*002c*/ 	.word	0x00000000


	//----- nvinfo : EIATTR_MIN_STACK_SIZE
	.align		4
.L_7:
        /*0030*/ 	.byte	0x04, 0x12
        /*0032*/ 	.short	(.L_9 - .L_8)
	.align		4
.L_8:
        /*0034*/ 	.word	index@(_Z11matrixMultiPfS_S_)
        /*0038*/ 	.word	0x00000000


	//----- nvinfo : EIATTR_MIN_STACK_SIZE
	.align		4
.L_9:
        /*003c*/ 	.byte	0x04, 0x12
        /*003e*/ 	.short	(.L_11 - .L_10)
	.align		4
.L_10:
        /*0040*/ 	.word	index@(_Z10matrixInitPffii)
        /*0044*/ 	.word	0x00000000
.L_11:


//--------------------- .nv.compat                --------------------------
	.section	.nv.compat,"",@"SHT_CUDA_COMPAT_INFO"
	.align	4
        /*0000*/ 	.byte	0x02, 0x09, 0x00, 0x00, 0x02, 0x02, 0x01, 0x00, 0x02, 0x05, 0x05, 0x00, 0x03, 0x07, 0x01, 0x01
        /*0010*/ 	.byte	0x02, 0x03, 0x00, 0x00, 0x02, 0x06, 0x01, 0x00, 0x04, 0x0b, 0x08, 0x00, 0x09, 0x00, 0x00, 0x00
        /*0020*/ 	.byte	0x00, 0x00, 0x00, 0x00


//--------------------- .nv.info._Z11matrixMultiPfS_S_ --------------------------
	.section	.nv.info._Z11matrixMultiPfS_S_,"",@"SHT_CUDA_INFO"
	.sectionflags	@""
	.align	4


	//----- nvinfo : EIATTR_CUDA_API_VERSION
	.align		4
        /*0000*/ 	.byte	0x04, 0x37
        /*0002*/ 	.short	(.L_13 - .L_12)
.L_12:
        /*0004*/ 	.word	0x00000082


	//----- nvinfo : EIATTR_KPARAM_INFO
	.align		4
.L_13:
        /*0008*/ 	.byte	0x04, 0x17
        /*000a*/ 	.short	(.L_15 - .L_14)
.L_14:
        /*000c*/ 	.word	0x00000000
        /*0010*/ 	.short	0x0002
        /*0012*/ 	.short	0x0010
        /*0014*/ 	.byte	0x00, 0xf5, 0x21, 0x00


	//----- nvinfo : EIATTR_KPARAM_INFO
	.align		4
.L_15:
        /*0018*/ 	.byte	0x04, 0x17
        /*001a*/ 	.short	(.L_17 - .L_16)
.L_16:
        /*001c*/ 	.word	0x00000000
        /*0020*/ 	.short	0x0001
        /*0022*/ 	.short	0x0008
        /*0024*/ 	.byte	0x00, 0xf5, 0x21, 0x00


	//----- nvinfo : EIATTR_KPARAM_INFO
	.align		4
.L_17:
        /*0028*/ 	.byte	0x04, 0x17
        /*002a*/ 	.short	(.L_19 - .L_18)
.L_18:
        /*002c*/ 	.word	0x00000000
        /*0030*/ 	.short	0x0000
        /*0032*/ 	.short	0x0000
        /*0034*/ 	.byte	0x00, 0xf5, 0x21, 0x00


	//----- nvinfo : EIATTR_SPARSE_MMA_MASK
	.align		4
.L_19:
        /*0038*/ 	.byte	0x03, 0x50
        /*003a*/ 	.short	0x0000


	//----- nvinfo : EIATTR_MAXREG_COUNT
	.align		4
        /*003c*/ 	.byte	0x03, 0x1b
        /*003e*/ 	.short	0x00ff


	//----- nvinfo : EIATTR_NUM_BARRIERS
	.align		4
        /*0040*/ 	.byte	0x02, 0x4c
        /*0042*/ 	.byte	0x01
	.zero		1


	//----- nvinfo : EIATTR_MERCURY_ISA_VERSION
	.align		4
        /*0044*/ 	.byte	0x03, 0x5f
        /*0046*/ 	.short	0x0101


	//----- nvinfo : EIATTR_VRC_CTA_INIT_COUNT
	.align		4
        /*0048*/ 	.byte	0x02, 0x4a
	.zero		1
	.zero		1


	//----- nvinfo : EIATTR_EXIT_INSTR_OFFSETS
	.align		4
        /*004c*/ 	.byte	0x04, 0x1c
        /*004e*/ 	.short	(.L_21 - .L_20)


	//   ....[0]....
.L_20:
        /*0050*/ 	.word	0x00000590


	//----- nvinfo : EIATTR_CRS_STACK_SIZE
	.align		4
.L_21:
        /*0054*/ 	.byte	0x04, 0x1e
        /*0056*/ 	.short	(.L_23 - .L_22)
.L_22:
        /*0058*/ 	.word	0x00000000


	//----- nvinfo : EIATTR_CBANK_PARAM_SIZE
	.align		4
.L_23:
        /*005c*/ 	.byte	0x03, 0x19
        /*005e*/ 	.short	0x0018


	//----- nvinfo : EIATTR_PARAM_CBANK
	.align		4
        /*0060*/ 	.byte	0x04, 0x0a
        /*0062*/ 	.short	(.L_25 - .L_24)
	.align		4
.L_24:
        /*0064*/ 	.word	index@(.nv.constant0._Z11matrixMultiPfS_S_)
        /*0068*/ 	.short	0x0380
        /*006a*/ 	.short	0x0018


	//----- nvinfo : EIATTR_SW_WAR
	.align		4
.L_25:
        /*006c*/ 	.byte	0x04, 0x36
        /*006e*/ 	.short	(.L_27 - .L_26)
.L_26:
        /*0070*/ 	.word	0x00000008
.L_27:


//--------------------- .nv.info._Z10matrixInitPffii --------------------------
	.section	.nv.info._Z10matrixInitPffii,"",@"SHT_CUDA_INFO"
	.sectionflags	@""
	.align	4


	//----- nvinfo : EIATTR_CUDA_API_VERSION
	.align		4
        /*0000*/ 	.byte	0x04, 0x37
        /*0002*/ 	.short	(.L_29 - .L_28)
.L_28:
        /*0004*/ 	.word	0x00000082


	//----- nvinfo : EIATTR_KPARAM_INFO
	.align		4
.L_29:
        /*0008*/ 	.byte	0x04, 0x17
        /*000a*/ 	.short	(.L_31 - .L_30)
.L_30:
        /*000c*/ 	.word	0x00000000
        /*0010*/ 	.short	0x0003
        /*0012*/ 	.short	0x0010
        /*0014*/ 	.byte	0x00, 0xf0, 0x11, 0x00


	//----- nvinfo : EIATTR_KPARAM_INFO
	.align		4
.L_31:
        /*0018*/ 	.byte	0x04, 0x17
        /*001a*/ 	.short	(.L_33 - .L_32)
.L_32:
        /*001c*/ 	.word	0x00000000
        /*0020*/ 	.short	0x0002
        /*0022*/ 	.short	0x000c
        /*0024*/ 	.byte	0x00, 0xf0, 0x11, 0x00


	//----- nvinfo : EIATTR_KPARAM_INFO
	.align		4
.L_33:
        /*0028*/ 	.byte	0x04, 0x17
        /*002a*/ 	.short	(.L_35 - .L_34)
.L_34:
        /*002c*/ 	.word	0x00000000
        /*0030*/ 	.short	0x0001
        /*0032*/ 	.short	0x0008
        /*0034*/ 	.byte	0x00, 0xf0, 0x11, 0x00


	//----- nvinfo : EIATTR_KPARAM_INFO
	.align		4
.L_35:
        /*0038*/ 	.byte	0x04, 0x17
        /*003a*/ 	.short	(.L_37 - .L_36)
.L_36:
        /*003c*/ 	.word	0x00000000
        /*0040*/ 	.short	0x0000
        /*0042*/ 	.short	0x0000
        /*0044*/ 	.byte	0x00, 0xf5, 0x21, 0x00


	//----- nvinfo : EIATTR_SPARSE_MMA_MASK
	.align		4
.L_37:
        /*0048*/ 	.byte	0x03, 0x50
        /*004a*/ 	.short	0x0000


	//----- nvinfo : EIATTR_MAXREG_COUNT
	.align		4
        /*004c*/ 	.byte	0x03, 0x1b
        /*004e*/ 	.short	0x00ff


	//----- nvinfo : EIATTR_MERCURY_ISA_VERSION
	.align		4
        /*0050*/ 	.byte	0x03, 0x5f
        /*0052*/ 	.short	0x0101


	//----- nvinfo : EIATTR_VRC_CTA_INIT_COUNT
	.align		4
        /*0054*/ 	.byte	0x02, 0x4a
	.zero		1
	.zero		1


	//----- nvinfo : EIATTR_EXIT_INSTR_OFFSETS
	.align		4
        /*0058*/ 	.byte	0x04, 0x1c
        /*005a*/ 	.short	(.L_39 - .L_38)


	//   ....[0]....
.L_38:
        /*005c*/ 	.word	0x000000d0


	//   ....[1]....
        /*0060*/ 	.word	0x00000620


	//----- nvinfo : EIATTR_CRS_STACK_SIZE
	.align		4
.L_39:
        /*0064*/ 	.byte	0x04, 0x1e
        /*0066*/ 	.short	(.L_41 - .L_40)
.L_40:
        /*0068*/ 	.word	0x00000000


	//----- nvinfo : EIATTR_CBANK_PARAM_SIZE
	.align		4
.L_41:
        /*006c*/ 	.byte	0x03, 0x19
        /*006e*/ 	.short	0x0014


	//----- nvinfo : EIATTR_PARAM_CBANK
	.align		4
        /*0070*/ 	.byte	0x04, 0x0a
        /*0072*/ 	.short	(.L_43 - .L_42)
	.align		4
.L_42:
        /*0074*/ 	.word	index@(.nv.constant0._Z10matrixInitPffii)
        /*0078*/ 	.short	0x0380
        /*007a*/ 	.short	0x0014


	//----- nvinfo : EIATTR_SW_WAR
	.align		4
.L_43:
        /*007c*/ 	.byte	0x04, 0x36
        /*007e*/ 	.short	(.L_45 - .L_44)
.L_44:
        /*0080*/ 	.word	0x00000008
.L_45:


//--------------------- .nv.callgraph             --------------------------
	.section	.nv.callgraph,"",@"SHT_CUDA_CALLGRAPH"
	.align	4
	.sectionentsize	8
	.align		4
        /*0000*/ 	.word	0x00000000
	.align		4
        /*0004*/ 	.word	0xffffffff
	.align		4
        /*0008*/ 	.word	0x00000000
	.align		4
        /*000c*/ 	.word	0xfffffffe
	.align		4
        /*0010*/ 	.word	0x00000000
	.align		4
        /*0014*/ 	.word	0xfffffffd
	.align		4
        /*0018*/ 	.word	0x00000000
	.align		4
        /*001c*/ 	.word	0xfffffffc


//--------------------- .text._Z11matrixMultiPfS_S_ --------------------------
	.section	.text._Z11matrixMultiPfS_S_,"ax",@progbits
	.align	128
        .global         _Z11matrixMultiPfS_S_
        .type           _Z11matrixMultiPfS_S_,@function
        .size           _Z11matrixMultiPfS_S_,(.L_x_17 - _Z11matrixMultiPfS_S_)
        .other          _Z11matrixMultiPfS_S_,@"STO_CUDA_ENTRY STV_DEFAULT"
_Z11matrixMultiPfS_S_:
.text._Z11matrixMultiPfS_S_:
[----:B------:R-:W-:Y:S01]  /*0000*/  LDC R1, c[0x0][0x37c] ;  /* 0x0000df00ff017b82 */ /* 0x000fe20000000800 */
[----:B------:R-:W0:Y:S07]  /*0010*/  S2R R3, SR_TID.X ;  /* 0x0000000000037919 */ /* 0x000e2e0000002100 */
[----:B------:R-:W1:Y:S01]  /*0020*/  S2UR UR6, SR_CgaCtaId ;  /* 0x00000000000679c3 */ /* 0x000e620000008800 */
[----:B------:R-:W-:Y:S01]  /*0030*/  UMOV UR4, 0x400 ;  /* 0x0000040000047882 */ /* 0x000fe20000000000 */
[----:B------:R-:W-:Y:S01]  /*0040*/  HFMA2 R21, -RZ, RZ, 0, 0 ;  /* 0x00000000ff157431 */ /* 0x000fe200000001ff */
[----:B------:R-:W2:Y:S01]  /*0050*/  S2R R6, SR_CTAID.Y ;  /* 0x0000000000067919 */ /* 0x000ea20000002600 */
[----:B------:R-:W-:Y:S01]  /*0060*/  UIADD3 UR5, UPT, UPT, UR4, 0x100, URZ ;  /* 0x0000010004057890 */ /* 0x000fe2000fffe0ff */
[----:B------:R-:W-:Y:S01]  /*0070*/  MOV R0, RZ ;  /* 0x000000ff00007202 */ /* 0x000fe20000000f00 */
[----:B------:R-:W3:Y:S01]  /*0080*/  LDCU.64 UR8, c[0x0][0x358] ;  /* 0x00006b00ff0877ac */ /* 0x000ee20008000a00 */
[----:B------:R-:W4:Y:S01]  /*0090*/  S2R R13, SR_TID.Y ;  /* 0x00000000000d7919 */ /* 0x000f220000002200 */
[----:B------:R-:W3:Y:S01]  /*00a0*/  LDC R2, c[0x0][0x370] ;  /* 0x0000dc00ff027b82 */ /* 0x000ee20000000800 */
[----:B------:R-:W5:Y:S07]  /*00b0*/  S2R R20, SR_CTAID.X ;  /* 0x0000000000147919 */ /* 0x000f6e0000002500 */
[----:B------:R-:W3:Y:S01]  /*00c0*/  LDC R12, c[0x0][0x374] ;  /* 0x0000dd00ff0c7b82 */ /* 0x000ee20000000800 */
[----:B-1----:R-:W-:-:S02]  /*00d0*/  ULEA UR4, UR6, UR4, 0x18 ;  /* 0x0000000406047291 */ /* 0x002fc4000f8ec0ff */
[----:B------:R-:W-:-:S06]  /*00e0*/  ULEA UR5, UR6, UR5, 0x18 ;  /* 0x0000000506057291 */ /* 0x000fcc000f8ec0ff */
[----:B0-----:R-:W-:Y:S01]  /*00f0*/  LEA R18, R3, UR5, 0x2 ;  /* 0x0000000503127c11 */ /* 0x001fe2000f8e10ff */
[----:B--2---:R-:W-:Y:S01]  /*0100*/  IMAD R4, R6, 0xfa0, R3 ;  /* 0x00000fa006047824 */ /* 0x004fe200078e0203 */
[----:B----4-:R-:W-:-:S03]  /*0110*/  LEA R16, R13, UR4, 0x5 ;  /* 0x000000040d107c11 */ /* 0x010fc6000f8e28ff */
[C---:B------:R-:W-:Y:S01]  /*0120*/  IMAD R17, R13.reuse, 0x1f4, R4 ;  /* 0x000001f40d117824 */ /* 0x040fe200078e0204 */
[----:B------:R-:W-:Y:S02]  /*0130*/  LEA R15, R6, R13, 0x3 ;  /* 0x0000000d060f7211 */ /* 0x000fe400078e18ff */
[----:B-----5:R-:W-:Y:S01]  /*0140*/  LEA R20, R20, R3, 0x3 ;  /* 0x0000000314147211 */ /* 0x020fe200078e18ff */
[----:B---3--:R-:W-:Y:S01]  /*0150*/  IMAD R17, R12, -0xfa0, R17 ;  /* 0xfffff0600c117824 */ /* 0x008fe200078e0211 */
[----:B------:R-:W-:Y:S01]  /*0160*/  LEA R14, R13, R18, 0x5 ;  /* 0x000000120d0e7211 */ /* 0x000fe200078e28ff */
[----:B------:R-:W-:-:S07]  /*0170*/  IMAD R19, R3, 0x4, R16 ;  /* 0x0000000403137824 */ /* 0x000fce00078e0210 */
.L_x_8:
[----:B------:R-:W-:Y:S01]  /*0180*/  LEA R4, R0, R3, 0x3 ;  /* 0x0000000300047211 */ /* 0x000fe200078e18ff */
[----:B------:R0:W-:Y:S01]  /*0190*/  STS [R19], RZ ;  /* 0x000000ff13007388 */ /* 0x0001e20000000800 */
[----:B------:R-:W-:Y:S02]  /*01a0*/  BSSY.RECONVERGENT B0, `(.L_x_0) ;  /* 0x0000011000007945 */ /* 0x000fe40003800200 */
[----:B------:R-:W-:Y:S01]  /*01b0*/  ISETP.GT.U32.AND P0, PT, R4, 0x1f3, PT ;  /* 0x000001f30400780c */ /* 0x000fe20003f04070 */
[----:B------:R0:W-:Y:S03]  /*01c0*/  STS [R14], RZ ;  /* 0x000000ff0e007388 */ /* 0x0001e60000000800 */
[----:B------:R-:W-:-:S13]  /*01d0*/  ISETP.GT.U32.OR P0, PT, R15, 0x7cf, P0 ;  /* 0x000007cf0f00780c */ /* 0x000fda0000704470 */
[----:B0-----:R-:W-:Y:S05]  /*01e0*/  @P0 BRA `(.L_x_1) ;  /* 0x0000000000300947 */ /* 0x001fea0003800000 */
[----:B------:R-:W-:Y:S01]  /*01f0*/  BSSY.RECONVERGENT B1, `(.L_x_2) ;  /* 0x0000007000017945 */ /* 0x000fe20003800200 */
[----:B------:R-:W-:Y:S01]  /*0200*/  IMAD R7, R0, 0x8, R17 ;  /* 0x0000000800077824 */ /* 0x000fe200078e0211 */
[----:B------:R-:W-:-:S07]  /*0210*/  MOV R5, R15 ;  /* 0x0000000f00057202 */ /* 0x000fce0000000f00 */
.L_x_3:
[C---:B------:R-:W-:Y:S01]  /*0220*/  LEA R5, R12.reuse, R5, 0x3 ;  /* 0x000000050c057211 */ /* 0x040fe200078e18ff */
[----:B------:R-:W-:-:S03]  /*0230*/  IMAD R7, R12, 0xfa0, R7 ;  /* 0x00000fa00c077824 */ /* 0x000fc600078e0207 */
[----:B------:R-:W-:-:S13]  /*0240*/  ISETP.GE.U32.AND P0, PT, R5, 0x7d0, PT ;  /* 0x000007d00500780c */ /* 0x000fda0003f06070 */
[----:B------:R-:W-:Y:S05]  /*0250*/  @!P0 BRA `(.L_x_3) ;  /* 0xfffffffc00f08947 */ /* 0x000fea000383ffff */
[----:B------:R-:W-:Y:S05]  /*0260*/  BSYNC.RECONVERGENT B1 ;  /* 0x0000000000017941 */ /* 0x000fea0003800200 */
.L_x_2:
[----:B------:R-:W0:Y:S02]  /*0270*/  LDC.64 R4, c[0x0][0x380] ;  /* 0x0000e000ff047b82 */ /* 0x000e240000000a00 */
[----:B0-----:R-:W-:-:S06]  /*0280*/  IMAD.WIDE.U32 R4, R7, 0x4, R4 ;  /* 0x0000000407047825 */ /* 0x001fcc00078e0004 */
[----:B------:R-:W2:Y:S04]  /*0290*/  LDG.E R4, desc[UR8][R4.64] ;  /* 0x0000000804047981 */ /* 0x000ea8000c1e1900 */
[----:B--2---:R0:W-:Y:S02]  /*02a0*/  STS [R19], R4 ;  /* 0x0000000413007388 */ /* 0x0041e40000000800 */
.L_x_1:
[----:B------:R-:W-:Y:S05]  /*02b0*/  BSYNC.RECONVERGENT B0 ;  /* 0x0000000000007941 */ /* 0x000fea0003800200 */
.L_x_0:
[----:B------:R-:W-:Y:S01]  /*02c0*/  LEA R7, R0, R13, 0x3 ;  /* 0x0000000d00077211 */ /* 0x000fe200078e18ff */
[----:B------:R-:W-:Y:S03]  /*02d0*/  BSSY.RECONVERGENT B0, `(.L_x_4) ;  /* 0x0000010000007945 */ /* 0x000fe60003800200 */
[----:B------:R-:W-:-:S04]  /*02e0*/  ISETP.GT.U32.AND P0, PT, R7, 0x1f3, PT ;  /* 0x000001f30700780c */ /* 0x000fc80003f04070 */
[----:B------:R-:W-:-:S13]  /*02f0*/  ISETP.GT.OR P0, PT, R20, 0x7cf, P0 ;  /* 0x000007cf1400780c */ /* 0x000fda0000704670 */
[----:B------:R-:W-:Y:S05]  /*0300*/  @P0 BRA `(.L_x_5) ;  /* 0x0000000000300947 */ /* 0x000fea0003800000 */
[----:B------:R-:W-:Y:S01]  /*0310*/  BSSY.RECONVERGENT B1, `(.L_x_6) ;  /* 0x0000006000017945 */ /* 0x000fe20003800200 */
[----:B------:R-:W-:-:S07]  /*0320*/  IMAD.MOV.U32 R5, RZ, RZ, R20 ;  /* 0x000000ffff057224 */ /* 0x000fce00078e0014 */
.L_x_7:
[-C--:B------:R-:W-:Y:S02]  /*0330*/  MOV R6, R5.reuse ;  /* 0x0000000500067202 */ /* 0x080fe40000000f00 */
[----:B------:R-:W-:-:S04]  /*0340*/  LEA R5, R2, R5, 0x3 ;  /* 0x0000000502057211 */ /* 0x000fc800078e18ff */
[----:B------:R-:W-:-:S13]  /*0350*/  ISETP.GE.AND P0, PT, R5, 0x7d0, PT ;  /* 0x000007d00500780c */ /* 0x000fda0003f06270 */
[----:B------:R-:W-:Y:S05]  /*0360*/  @!P0 BRA `(.L_x_7) ;  /* 0xfffffffc00f08947 */ /* 0x000fea000383ffff */
[----:B------:R-:W-:Y:S05]  /*0370*/  BSYNC.RECONVERGENT B1 ;  /* 0x0000000000017941 */ /* 0x000fea0003800200 */
.L_x_6:
[----:B0-----:R-:W0:Y:S01]  /*0380*/  LDC.64 R4, c[0x0][0x388] ;  /* 0x0000e200ff047b82 */ /* 0x001e220000000a00 */
[----:B------:R-:W-:-:S04]  /*0390*/  IMAD R7, R7, 0x7d0, R6 ;  /* 0x000007d007077824 */ /* 0x000fc800078e0206 */
[----:B0-----:R-:W-:-:S06]  /*03a0*/  IMAD.WIDE R4, R7, 0x4, R4 ;  /* 0x0000000407047825 */ /* 0x001fcc00078e0204 */
[----:B------:R-:W2:Y:S04]  /*03b0*/  LDG.E R5, desc[UR8][R4.64] ;  /* 0x0000000804057981 */ /* 0x000ea8000c1e1900 */
[----:B--2---:R1:W-:Y:S02]  /*03c0*/  STS [R14], R5 ;  /* 0x000000050e007388 */ /* 0x0043e40000000800 */
.L_x_5:
[----:B------:R-:W-:Y:S05]  /*03d0*/  BSYNC.RECONVERGENT B0 ;  /* 0x0000000000007941 */ /* 0x000fea0003800200 */
.L_x_4:
[----:B------:R-:W-:Y:S01]  /*03e0*/  BAR.SYNC.DEFER_BLOCKING 0x0 ;  /* 0x0000000000007b1d */ /* 0x000fe20000010000 */
[----:B------:R-:W-:-:S04]  /*03f0*/  IADD3 R0, PT, PT, R0, 0x1, RZ ;  /* 0x0000000100007810 */ /* 0x000fc80007ffe0ff */
[----:B------:R-:W-:Y:S01]  /*0400*/  ISETP.NE.AND P0, PT, R0, 0x3f, PT ;  /* 0x0000003f0000780c */ /* 0x000fe20003f05270 */
[----:B------:R-:W-:Y:S04]  /*0410*/  LDS R24, [R18] ;  /* 0x0000000012187984 */ /* 0x000fe80000000800 */
[----:B01----:R-:W0:Y:S04]  /*0420*/  LDS.128 R4, [R16] ;  /* 0x0000000010047984 */ /* 0x003e280000000c00 */
[----:B------:R-:W1:Y:S04]  /*0430*/  LDS R27, [R18+0x20] ;  /* 0x00002000121b7984 */ /* 0x000e680000000800 */
[----:B------:R-:W2:Y:S04]  /*0440*/  LDS R25, [R18+0x40] ;  /* 0x0000400012197984 */ /* 0x000ea80000000800 */
[----:B------:R-:W3:Y:S04]  /*0450*/  LDS R22, [R18+0x60] ;  /* 0x0000600012167984 */ /* 0x000ee80000000800 */
[----:B------:R-:W-:Y:S04]  /*0460*/  LDS R23, [R18+0x80] ;  /* 0x0000800012177984 */ /* 0x000fe80000000800 */
[----:B------:R-:W4:Y:S04]  /*0470*/  LDS.128 R8, [R16+0x10] ;  /* 0x0000100010087984 */ /* 0x000f280000000c00 */
[----:B------:R-:W-:Y:S01]  /*0480*/  LDS R28, [R18+0xc0] ;  /* 0x0000c000121c7984 */ /* 0x000fe20000000800 */
[----:B0-----:R-:W-:-:S03]  /*0490*/  FFMA R24, R4, R24, R21 ;  /* 0x0000001804187223 */ /* 0x001fc60000000015 */
[----:B------:R-:W0:Y:S01]  /*04a0*/  LDS R4, [R18+0xa0] ;  /* 0x0000a00012047984 */ /* 0x000e220000000800 */
[----:B-1----:R-:W-:-:S03]  /*04b0*/  FFMA R26, R27, R5, R24 ;  /* 0x000000051b1a7223 */ /* 0x002fc60000000018 */
[----:B------:R-:W1:Y:S01]  /*04c0*/  LDS R24, [R18+0xe0] ;  /* 0x0000e00012187984 */ /* 0x000e620000000800 */
[----:B--2---:R-:W-:-:S04]  /*04d0*/  FFMA R25, R25, R6, R26 ;  /* 0x0000000619197223 */ /* 0x004fc8000000001a */
[----:B---3--:R-:W-:-:S04]  /*04e0*/  FFMA R7, R22, R7, R25 ;  /* 0x0000000716077223 */ /* 0x008fc80000000019 */
[----:B----4-:R-:W-:-:S04]  /*04f0*/  FFMA R7, R8, R23, R7 ;  /* 0x0000001708077223 */ /* 0x010fc80000000007 */
[----:B0-----:R-:W-:-:S04]  /*0500*/  FFMA R7, R4, R9, R7 ;  /* 0x0000000904077223 */ /* 0x001fc80000000007 */
[----:B------:R-:W-:-:S04]  /*0510*/  FFMA R7, R28, R10, R7 ;  /* 0x0000000a1c077223 */ /* 0x000fc80000000007 */
[----:B-1----:R-:W-:Y:S01]  /*0520*/  FFMA R21, R24, R11, R7 ;  /* 0x0000000b18157223 */ /* 0x002fe20000000007 */
[----:B------:R-:W-:Y:S06]  /*0530*/  BAR.SYNC.DEFER_BLOCKING 0x0 ;  /* 0x0000000000007b1d */ /* 0x000fec0000010000 */
[----:B------:R-:W-:Y:S05]  /*0540*/  @P0 BRA `(.L_x_8) ;  /* 0xfffffffc000c0947 */ /* 0x000fea000383ffff */
[----:B------:R-:W0:Y:S01]  /*0550*/  LDC.64 R2, c[0x0][0x390] ;  /* 0x0000e400ff027b82 */ /* 0x000e220000000a00 */
[----:B------:R-:W-:-:S04]  /*0560*/  IMAD R15, R15, 0x7d0, R20 ;  /* 0x000007d00f0f7824 */ /* 0x000fc800078e0214 */
[----:B0-----:R-:W-:-:S05]  /*0570*/  IMAD.WIDE R2, R15, 0x4, R2 ;  /* 0x000000040f027825 */ /* 0x001fca00078e0202 */
[----:B------:R-:W-:Y:S01]  /*0580*/  STG.E desc[UR8][R2.64], R21 ;  /* 0x0000001502007986 */ /* 0x000fe2000c101908 */
[----:B------:R-:W-:Y:S05]  /*0590*/  EXIT ;  /* 0x000000000000794d */ /* 0x000fea0003800000 */
.L_x_9:
[----:B------:R-:W-:-:S00]  /*05a0*/  BRA `(.L_x_9) ;  /* 0xfffffffc00fc7947 */ /* 0x000fc0000383ffff */
[----:B------:R-:W-:-:S00]  /*05b0*/  NOP ;  /* 0x0000000000007918 */ /* 0x000fc00000000000 */
        /* <DEDUP_REMOVED lines=12> */
.L_x_17:


//--------------------- .text._Z10matrixInitPffii --------------------------
	.section	.text._Z10matrixInitPffii,"ax",@progbits
	.align	128
        .global         _Z10matrixInitPffii
        .type           _Z10matrixInitPffii,@function
        .size           _Z10matrixInitPffii,(.L_x_18 - _Z10matrixInitPffii)
        .other          _Z10matrixInitPffii,@"STO_CUDA_ENTRY STV_DEFAULT"
_Z10matrixInitPffii:
.text._Z10matrixInitPffii:
[----:B------:R-:W-:Y:S01]  /*0000*/  LDC R1, c[0x0][0x37c] ;  /* 0x0000df00ff017b82 */ /* 0x000fe20000000800 */
[----:B------:R-:W0:Y:S07]  /*0010*/  S2R R3, SR_TID.X ;  /* 0x0000000000037919 */ /* 0x000e2e0000002100 */
[----:B------:R-:W0:Y:S01]  /*0020*/  S2UR UR4, SR_CTAID.X ;  /* 0x00000000000479c3 */ /* 0x000e220000002500 */
[----:B------:R-:W1:Y:S01]  /*0030*/  LDCU UR7, c[0x0][0x38c] ;  /* 0x00007180ff0777ac */ /* 0x000e620008000800 */
[----:B------:R-:W2:Y:S06]  /*0040*/  S2R R5, SR_TID.Y ;  /* 0x0000000000057919 */ /* 0x000eac0000002200 */
[----:B------:R-:W0:Y:S08]  /*0050*/  LDC R10, c[0x0][0x360] ;  /* 0x0000d800ff0a7b82 */ /* 0x000e300000000800 */
[----:B------:R-:W2:Y:S08]  /*0060*/  S2UR UR5, SR_CTAID.Y ;  /* 0x00000000000579c3 */ /* 0x000eb00000002600 */
[----:B------:R-:W2:Y:S01]  /*0070*/  LDC R2, c[0x0][0x364] ;  /* 0x0000d900ff027b82 */ /* 0x000ea20000000800 */
[----:B------:R-:W3:Y:S01]  /*0080*/  LDCU UR6, c[0x0][0x374] ;  /* 0x00006e80ff0677ac */ /* 0x000ee20008000800 */
[----:B0-----:R-:W-:-:S05]  /*0090*/  IMAD R6, R10, UR4, R3 ;  /* 0x000000040a067c24 */ /* 0x001fca000f8e0203 */
[----:B-1----:R-:W-:Y:S01]  /*00a0*/  ISETP.GE.AND P0, PT, R6, UR7, PT ;  /* 0x0000000706007c0c */ /* 0x002fe2000bf06270 */
[C---:B--2---:R-:W-:Y:S02]  /*00b0*/  IMAD R0, R2.reuse, UR5, R5 ;  /* 0x0000000502007c24 */ /* 0x044fe4000f8e0205 */
[----:B---3--:R-:W-:-:S10]  /*00c0*/  IMAD R3, R2, UR6, RZ ;  /* 0x0000000602037c24 */ /* 0x008fd4000f8e02ff */
[----:B------:R-:W-:Y:S05]  /*00d0*/  @P0 EXIT ;  /* 0x000000000000094d */ /* 0x000fea0003800000 */
[----:B------:R-:W0:Y:S01]  /*00e0*/  I2F.U32.RP R9, R3 ;  /* 0x0000000300097306 */ /* 0x000e220000209000 */
[----:B------:R-:W1:Y:S01]  /*00f0*/  LDCU UR4, c[0x0][0x390] ;  /* 0x00007200ff0477ac */ /* 0x000e620008000800 */
[----:B------:R-:W-:Y:S01]  /*0100*/  IADD3 R2, PT, PT, R0, R3, RZ ;  /* 0x0000000300027210 */ /* 0x000fe20007ffe0ff */
[----:B------:R-:W-:Y:S01]  /*0110*/  IMAD.MOV R11, RZ, RZ, -R3 ;  /* 0x000000ffff0b7224 */ /* 0x000fe200078e0a03 */
[----:B------:R-:W-:Y:S01]  /*0120*/  ISETP.NE.U32.AND P2, PT, R3, RZ, PT ;  /* 0x000000ff0300720c */ /* 0x000fe20003f45070 */
[----:B------:R-:W-:Y:S01]  /*0130*/  IMAD.MOV.U32 R4, RZ, RZ, RZ ;  /* 0x000000ffff047224 */ /* 0x000fe200078e00ff */
[----:B------:R-:W2:Y:S02]  /*0140*/  LDCU.64 UR6, c[0x0][0x358] ;  /* 0x00006b00ff0677ac */ /* 0x000ea40008000a00 */
[----:B0-----:R-:W0:Y:S01]  /*0150*/  MUFU.RCP R9, R9 ;  /* 0x0000000900097308 */ /* 0x001e220000001000 */
[C---:B-1----:R-:W-:Y:S02]  /*0160*/  ISETP.GE.AND P0, PT, R2.reuse, UR4, PT ;  /* 0x0000000402007c0c */ /* 0x042fe4000bf06270 */
[----:B------:R-:W-:Y:S01]  /*0170*/  VIMNMX R7, PT, PT, R2, UR4, !PT ;  /* 0x0000000402077c48 */ /* 0x000fe2000ffe0100 */
[----:B------:R-:W1:Y:S01]  /*0180*/  LDCU UR4, c[0x0][0x370] ;  /* 0x00006e00ff0477ac */ /* 0x000e620008000800 */
[----:B------:R-:W-:-:S02]  /*0190*/  SEL R8, RZ, 0x1, P0 ;  /* 0x00000001ff087807 */ /* 0x000fc40000000000 */
[----:B0-----:R-:W-:-:S06]  /*01a0*/  IADD3 R5, PT, PT, R9, 0xffffffe, RZ ;  /* 0x0ffffffe09057810 */ /* 0x001fcc0007ffe0ff */
[----:B------:R-:W0:Y:S02]  /*01b0*/  F2I.FTZ.U32.TRUNC.NTZ R5, R5 ;  /* 0x0000000500057305 */ /* 0x000e24000021f000 */
[----:B0-----:R-:W-:-:S04]  /*01c0*/  IMAD R11, R11, R5, RZ ;  /* 0x000000050b0b7224 */ /* 0x001fc800078e02ff */
[----:B------:R-:W-:Y:S01]  /*01d0*/  IMAD.HI.U32 R9, R5, R11, R4 ;  /* 0x0000000b05097227 */ /* 0x000fe200078e0004 */
[----:B------:R-:W-:-:S05]  /*01e0*/  IADD3 R4, PT, PT, R7, -R2, -R8 ;  /* 0x8000000207047210 */ /* 0x000fca0007ffe808 */
[----:B------:R-:W-:-:S05]  /*01f0*/  IMAD.HI.U32 R5, R9, R4, RZ ;  /* 0x0000000409057227 */ /* 0x000fca00078e00ff */
[----:B------:R-:W-:-:S05]  /*0200*/  IADD3 R7, PT, PT, -R5, RZ, RZ ;  /* 0x000000ff05077210 */ /* 0x000fca0007ffe1ff */
[----:B------:R-:W-:Y:S02]  /*0210*/  IMAD R4, R3, R7, R4 ;  /* 0x0000000703047224 */ /* 0x000fe400078e0204 */
[----:B-1----:R-:W-:-:S03]  /*0220*/  IMAD R7, R10, UR4, RZ ;  /* 0x000000040a077c24 */ /* 0x002fc6000f8e02ff */
[----:B------:R-:W-:-:S13]  /*0230*/  ISETP.GE.U32.AND P0, PT, R4, R3, PT ;  /* 0x000000030400720c */ /* 0x000fda0003f06070 */
[----:B------:R-:W-:Y:S01]  /*0240*/  @P0 IMAD.IADD R4, R4, 0x1, -R3 ;  /* 0x0000000104040824 */ /* 0x000fe200078e0a03 */
[----:B------:R-:W-:-:S04]  /*0250*/  @P0 IADD3 R5, PT, PT, R5, 0x1, RZ ;  /* 0x0000000105050810 */ /* 0x000fc80007ffe0ff */
[----:B------:R-:W-:Y:S01]  /*0260*/  ISETP.GE.U32.AND P1, PT, R4, R3, PT ;  /* 0x000000030400720c */ /* 0x000fe20003f26070 */
[----:B------:R-:W-:-:S12]  /*0270*/  IMAD.IADD R4, R3, 0x1, R2 ;  /* 0x0000000103047824 */ /* 0x000fd800078e0202 */
[----:B------:R-:W-:Y:S02]  /*0280*/  @P1 IADD3 R5, PT, PT, R5, 0x1, RZ ;  /* 0x0000000105051810 */ /* 0x000fe40007ffe0ff */
[----:B------:R-:W-:-:S04]  /*0290*/  @!P2 LOP3.LUT R5, RZ, R3, RZ, 0x33, !PT ;  /* 0x00000003ff05a212 */ /* 0x000fc800078e33ff */
[----:B------:R-:W-:Y:S02]  /*02a0*/  IADD3 R5, PT, PT, R8, R5, RZ ;  /* 0x0000000508057210 */ /* 0x000fe40007ffe0ff */
[----:B------:R-:W-:Y:S02]  /*02b0*/  IADD3 R8, PT, PT, R3, R4, RZ ;  /* 0x0000000403087210 */ /* 0x000fe40007ffe0ff */
[----:B--2---:R-:W-:-:S07]  /*02c0*/  LOP3.LUT R9, R5, 0x3, RZ, 0xc0, !PT ;  /* 0x0000000305097812 */ /* 0x004fce00078ec0ff */
.L_x_15:
[----:B0-----:R-:W0:Y:S01]  /*02d0*/  LDC R23, c[0x0][0x390] ;  /* 0x0000e400ff177b82 */ /* 0x001e220000000800 */
[----:B------:R-:W-:Y:S01]  /*02e0*/  BSSY.RECONVERGENT B0, `(.L_x_10) ;  /* 0x000002f000007945 */ /* 0x000fe20003800200 */
[----:B0-----:R-:W-:-:S13]  /*02f0*/  ISETP.GE.AND P0, PT, R0, R23, PT ;  /* 0x000000170000720c */ /* 0x001fda0003f06270 */
[----:B-1234-:R-:W-:Y:S05]  /*0300*/  @P0 BRA `(.L_x_11) ;  /* 0x0000000000b00947 */ /* 0x01efea0003800000 */
[----:B------:R-:W0:Y:S01]  /*0310*/  LDC.64 R10, c[0x0][0x380] ;  /* 0x0000e000ff0a7b82 */ /* 0x000e220000000a00 */
[----:B------:R-:W-:Y:S01]  /*0320*/  ISETP.NE.AND P1, PT, R9, 0x3, PT ;  /* 0x000000030900780c */ /* 0x000fe20003f25270 */
[----:B------:R-:W-:Y:S01]  /*0330*/  BSSY.RECONVERGENT B1, `(.L_x_12) ;  /* 0x0000016000017945 */ /* 0x000fe20003800200 */
[----:B------:R-:W-:Y:S01]  /*0340*/  ISETP.GE.U32.AND P0, PT, R5, 0x3, PT ;  /* 0x000000030500780c */ /* 0x000fe20003f06070 */
[----:B------:R-:W-:-:S04]  /*0350*/  IMAD.MOV.U32 R24, RZ, RZ, R0 ;  /* 0x000000ffff187224 */ /* 0x000fc800078e0000 */
[----:B------:R-:W1:Y:S06]  /*0360*/  LDC.64 R12, c[0x0][0x388] ;  /* 0x0000e200ff0c7b82 */ /* 0x000e6c0000000a00 */
[----:B------:R-:W-:Y:S05]  /*0370*/  @!P1 BRA `(.L_x_13) ;  /* 0x0000000000449947 */ /* 0x000fea0003800000 */
[----:B------:R-:W2:Y:S01]  /*0380*/  LDC.64 R14, c[0x0][0x388] ;  /* 0x0000e200ff0e7b82 */ /* 0x000ea20000000a00 */
[----:B------:R-:W-:Y:S02]  /*0390*/  ISETP.NE.AND P1, PT, R9, RZ, PT ;  /* 0x000000ff0900720c */ /* 0x000fe40003f25270 */
[----:B------:R-:W-:-:S05]  /*03a0*/  MOV R24, R2 ;  /* 0x0000000200187202 */ /* 0x000fca0000000f00 */
[----:B------:R-:W3:Y:S01]  /*03b0*/  LDC.64 R16, c[0x0][0x380] ;  /* 0x0000e000ff107b82 */ /* 0x000ee20000000a00 */
[----:B--2---:R-:W-:-:S04]  /*03c0*/  IMAD R19, R0, R15, R6 ;  /* 0x0000000f00137224 */ /* 0x004fc800078e0206 */
[----:B---3--:R-:W-:-:S05]  /*03d0*/  IMAD.WIDE R18, R19, 0x4, R16 ;  /* 0x0000000413127825 */ /* 0x008fca00078e0210 */
[----:B------:R2:W-:Y:S01]  /*03e0*/  STG.E desc[UR6][R18.64], R14 ;  /* 0x0000000e12007986 */ /* 0x0005e2000c101906 */
[----:B------:R-:W-:Y:S05]  /*03f0*/  @!P1 BRA `(.L_x_13) ;  /* 0x0000000000249947 */ /* 0x000fea0003800000 */
[----:B------:R-:W-:Y:S01]  /*0400*/  ISETP.NE.AND P1, PT, R9, 0x1, PT ;  /* 0x000000010900780c */ /* 0x000fe20003f25270 */
[----:B--2---:R-:W-:Y:S01]  /*0410*/  IMAD R19, R2, R15, R6 ;  /* 0x0000000f02137224 */ /* 0x004fe200078e0206 */
[----:B------:R-:W-:-:S03]  /*0420*/  MOV R24, R4 ;  /* 0x0000000400187202 */ /* 0x000fc60000000f00 */
[----:B------:R-:W-:-:S05]  /*0430*/  IMAD.WIDE R18, R19, 0x4, R16 ;  /* 0x0000000413127825 */ /* 0x000fca00078e0210 */
[----:B------:R3:W-:Y:S03]  /*0440*/  STG.E desc[UR6][R18.64], R14 ;  /* 0x0000000e12007986 */ /* 0x0007e6000c101906 */
[----:B------:R-:W-:Y:S02]  /*0450*/  @P1 IMAD R15, R4, R15, R6 ;  /* 0x0000000f040f1224 */ /* 0x000fe400078e0206 */
[----:B------:R-:W-:Y:S02]  /*0460*/  @P1 IMAD.MOV.U32 R24, RZ, RZ, R8 ;  /* 0x000000ffff181224 */ /* 0x000fe400078e0008 */
[----:B------:R-:W-:-:S05]  /*0470*/  @P1 IMAD.WIDE R16, R15, 0x4, R16 ;  /* 0x000000040f101825 */ /* 0x000fca00078e0210 */
[----:B------:R3:W-:Y:S02]  /*0480*/  @P1 STG.E desc[UR6][R16.64], R14 ;  /* 0x0000000e10001986 */ /* 0x0007e4000c101906 */
.L_x_13:
[----:B------:R-:W-:Y:S05]  /*0490*/  BSYNC.RECONVERGENT B1 ;  /* 0x0000000000017941 */ /* 0x000fea0003800200 */
.L_x_12:
[----:B------:R-:W-:Y:S05]  /*04a0*/  @!P0 BRA `(.L_x_11) ;  /* 0x0000000000488947 */ /* 0x000fea0003800000 */
.L_x_14:
[----:B--234-:R-:W-:Y:S01]  /*04b0*/  IADD3 R14, PT, PT, R3, R24, RZ ;  /* 0x00000018030e7210 */ /* 0x01cfe20007ffe0ff */
[----:B-1----:R-:W-:-:S03]  /*04c0*/  IMAD R15, R24, R13, R6 ;  /* 0x0000000d180f7224 */ /* 0x002fc600078e0206 */
[----:B------:R-:W-:Y:S01]  /*04d0*/  IADD3 R16, PT, PT, R3, R14, RZ ;  /* 0x0000000e03107210 */ /* 0x000fe20007ffe0ff */
[----:B------:R-:W-:Y:S02]  /*04e0*/  IMAD R17, R14, R13, R6 ;  /* 0x0000000d0e117224 */ /* 0x000fe400078e0206 */
[----:B0-----:R-:W-:-:S04]  /*04f0*/  IMAD.WIDE R14, R15, 0x4, R10 ;  /* 0x000000040f0e7825 */ /* 0x001fc800078e020a */
[C---:B------:R-:W-:Y:S01]  /*0500*/  IMAD.IADD R22, R3.reuse, 0x1, R16 ;  /* 0x0000000103167824 */ /* 0x040fe200078e0210 */
[----:B------:R4:W-:Y:S01]  /*0510*/  STG.E desc[UR6][R14.64], R12 ;  /* 0x0000000c0e007986 */ /* 0x0009e2000c101906 */
[-CC-:B------:R-:W-:Y:S02]  /*0520*/  IMAD R19, R16, R13.reuse, R6.reuse ;  /* 0x0000000d10137224 */ /* 0x180fe400078e0206 */
[----:B------:R-:W-:Y:S01]  /*0530*/  IMAD R21, R22, R13, R6 ;  /* 0x0000000d16157224 */ /* 0x000fe200078e0206 */
[----:B------:R-:W-:Y:S01]  /*0540*/  IADD3 R24, PT, PT, R3, R22, RZ ;  /* 0x0000001603187210 */ /* 0x000fe20007ffe0ff */
[----:B------:R-:W-:-:S03]  /*0550*/  IMAD.WIDE R16, R17, 0x4, R10 ;  /* 0x0000000411107825 */ /* 0x000fc600078e020a */
[----:B------:R-:W-:Y:S01]  /*0560*/  ISETP.GE.AND P0, PT, R24, R23, PT ;  /* 0x000000171800720c */ /* 0x000fe20003f06270 */
[--C-:B------:R-:W-:Y:S01]  /*0570*/  IMAD.WIDE R18, R19, 0x4, R10.reuse ;  /* 0x0000000413127825 */ /* 0x100fe200078e020a */
[----:B------:R4:W-:Y:S03]  /*0580*/  STG.E desc[UR6][R16.64], R12 ;  /* 0x0000000c10007986 */ /* 0x0009e6000c101906 */
[----:B------:R-:W-:Y:S01]  /*0590*/  IMAD.WIDE R20, R21, 0x4, R10 ;  /* 0x0000000415147825 */ /* 0x000fe200078e020a */
[----:B------:R4:W-:Y:S04]  /*05a0*/  STG.E desc[UR6][R18.64], R12 ;  /* 0x0000000c12007986 */ /* 0x0009e8000c101906 */
[----:B------:R4:W-:Y:S03]  /*05b0*/  STG.E desc[UR6][R20.64], R12 ;  /* 0x0000000c14007986 */ /* 0x0009e6000c101906 */
[----:B------:R-:W-:Y:S05]  /*05c0*/  @!P0 BRA `(.L_x_14) ;  /* 0xfffffffc00b88947 */ /* 0x000fea000383ffff */
.L_x_11:
[----:B------:R-:W-:Y:S05]  /*05d0*/  BSYNC.RECONVERGENT B0 ;  /* 0x0000000000007941 */ /* 0x000fea0003800200 */
.L_x_10:
[----:B------:R-:W5:Y:S01]  /*05e0*/  LDCU UR4, c[0x0][0x38c] ;  /* 0x00007180ff0477ac */ /* 0x000f620008000800 */
[----:B------:R-:W-:-:S04]  /*05f0*/  IADD3 R6, PT, PT, R7, R6, RZ ;  /* 0x0000000607067210 */ /* 0x000fc80007ffe0ff */
[----:B-----5:R-:W-:-:S13]  /*0600*/  ISETP.GE.AND P0, PT, R6, UR4, PT ;  /* 0x0000000406007c0c */ /* 0x020fda000bf06270 */
[----:B------:R-:W-:Y:S05]  /*0610*/  @!P0 BRA `(.L_x_15) ;  /* 0xfffffffc002c8947 */ /* 0x000fea000383ffff */
[----:B------:R-:W-:Y:S05]  /*0620*/  EXIT ;  /* 0x000000000000794d */ /* 0x000fea0003800000 */
.L_x_16:
        /* <DEDUP_REMOVED lines=13> */
.L_x_18:


//--------------------- .nv.shared._Z11matrixMultiPfS_S_ --------------------------
	.section	.nv.shared._Z11matrixMultiPfS_S_,"aw",@nobits
	.sectionflags	@""
	.align	4
.nv.shared._Z11matrixMultiPfS_S_:
	.zero		1536


//--------------------- .nv.shared.reserved.0     --------------------------
	.section	.nv.shared.reserved.0,"aw",@nobits
	.weak		__nv_reservedSMEM_offset_0_alias
	.size		__nv_reservedSMEM_offset_0_alias, 0, 64
	.other		__nv_reservedSMEM_offset_0_alias,@"STO_CUDA_RESERVED_SHARED STV_DEFAULT"
__nv_reservedSMEM_offset_0_alias:
	.zero		0
	.zero		64


//--------------------- .nv.constant0._Z11matrixMultiPfS_S_ --------------------------
	.section	.nv.constant0._Z11matrixMultiPfS_S_,"a",@progbits
	.sectionflags	@""
	.align	4
.nv.constant0._Z11matrixMultiPfS_S_:
	.zero		920


//--------------------- .nv.constant0._Z10matrixInitPffii --------------------------
	.section	.nv.constant0._Z10matrixInitPffii,"a",@progbits
	.sectionflags	@""
	.align	4
.nv.constant0._Z10matrixInitPffii:
	.zero		916


//--------------------- SYMBOLS --------------------------

	.type		.nv.reservedSmem.offset0,@object
	.size		.nv.reservedSmem.offset0,0x4
	.type		.nv.reservedSmem.cap,@object
	.size		.nv.reservedSmem.cap,0x4
